//
// Generated by NVIDIA NVVM Compiler
//
// Compiler Build ID: CL-36424714
// Cuda compilation tools, release 13.0, V13.0.88
// Based on NVVM 20.0.0
//

.version 9.0
.target sm_100
.address_size 64

	// .globl	_Z15naiveStringSortPciiPiiS0_
.global .align 4 .b8 precalc_xorwow_matrix[102400];
.global .align 4 .b8 precalc_xorwow_offset_matrix[102400];
.global .align 4 .b8 mrg32k3aM1[2304];
.global .align 4 .b8 mrg32k3aM2[2304];
.global .align 4 .b8 mrg32k3aM1SubSeq[2016];
.global .align 4 .b8 mrg32k3aM2SubSeq[2016];
.global .align 4 .b8 mrg32k3aM1Seq[2304];
.global .align 4 .b8 mrg32k3aM2Seq[2304];
.const .align 8 .b8 __cr_lgamma_table[72];

.visible .entry _Z15naiveStringSortPciiPiiS0_(
	.param .u64 .ptr .align 1 _Z15naiveStringSortPciiPiiS0__param_0,
	.param .u32 _Z15naiveStringSortPciiPiiS0__param_1,
	.param .u32 _Z15naiveStringSortPciiPiiS0__param_2,
	.param .u64 .ptr .align 1 _Z15naiveStringSortPciiPiiS0__param_3,
	.param .u32 _Z15naiveStringSortPciiPiiS0__param_4,
	.param .u64 .ptr .align 1 _Z15naiveStringSortPciiPiiS0__param_5
)
{
	.reg .pred 	%p<52>;
	.reg .b16 	%rs<115>;
	.reg .b32 	%r<76>;
	.reg .b64 	%rd<43>;

	ld.param.u64 	%rd18, [_Z15naiveStringSortPciiPiiS0__param_0];
	ld.param.u32 	%r36, [_Z15naiveStringSortPciiPiiS0__param_1];
	ld.param.u32 	%r37, [_Z15naiveStringSortPciiPiiS0__param_2];
	ld.param.u64 	%rd19, [_Z15naiveStringSortPciiPiiS0__param_3];
	ld.param.u32 	%r38, [_Z15naiveStringSortPciiPiiS0__param_4];
	ld.param.u64 	%rd20, [_Z15naiveStringSortPciiPiiS0__param_5];
	cvta.to.global.u64 	%rd1, %rd18;
	cvta.to.global.u64 	%rd2, %rd20;
	cvta.to.global.u64 	%rd3, %rd19;
	mov.u32 	%r39, %ctaid.x;
	mov.u32 	%r40, %ntid.x;
	mov.u32 	%r41, %tid.x;
	mad.lo.s32 	%r1, %r39, %r40, %r41;
	shr.u32 	%r42, %r37, 31;
	add.s32 	%r43, %r37, %r42;
	shr.s32 	%r44, %r43, 1;
	setp.ge.u32 	%p1, %r1, %r44;
	@%p1 bra 	$L__BB0_63;
	and.b32  	%r45, %r36, 1;
	setp.eq.b32 	%p2, %r45, 1;
	shl.b32 	%r2, %r1, 1;
	or.b32  	%r46, %r2, 1;
	setp.ge.u32 	%p3, %r46, %r37;
	mul.wide.u32 	%rd21, %r2, 4;
	add.s64 	%rd4, %rd3, %rd21;
	or.pred  	%p4, %p2, %p3;
	@%p4 bra 	$L__BB0_32;
	ld.global.u32 	%r3, [%rd4];
	ld.global.u32 	%r4, [%rd4+4];
	mul.wide.s32 	%rd22, %r3, 4;
	add.s64 	%rd23, %rd2, %rd22;
	ld.global.u32 	%r5, [%rd23];
	mul.wide.s32 	%rd24, %r4, 4;
	add.s64 	%rd25, %rd2, %rd24;
	ld.global.u32 	%r6, [%rd25];
	setp.ne.s32 	%p5, %r5, %r6;
	@%p5 bra 	$L__BB0_12;
	setp.lt.s32 	%p21, %r5, 1;
	@%p21 bra 	$L__BB0_32;
	mul.lo.s32 	%r7, %r3, %r38;
	mul.lo.s32 	%r8, %r4, %r38;
	mov.b32 	%r70, 0;
	bra.uni 	$L__BB0_6;
$L__BB0_5:
	add.s32 	%r70, %r70, 1;
	setp.eq.s32 	%p26, %r70, %r5;
	@%p26 bra 	$L__BB0_32;
$L__BB0_6:
	add.s32 	%r54, %r70, %r7;
	cvt.s64.s32 	%rd30, %r54;
	add.s64 	%rd5, %rd1, %rd30;
	ld.global.u8 	%rs99, [%rd5];
	add.s16 	%rs65, %rs99, -97;
	and.b16  	%rs66, %rs65, 255;
	setp.gt.u16 	%p22, %rs66, 25;
	@%p22 bra 	$L__BB0_8;
	add.s16 	%rs99, %rs99, -32;
	st.global.u8 	[%rd5], %rs99;
$L__BB0_8:
	add.s32 	%r55, %r70, %r8;
	cvt.s64.s32 	%rd31, %r55;
	add.s64 	%rd6, %rd1, %rd31;
	ld.global.u8 	%rs98, [%rd6];
	add.s16 	%rs67, %rs98, -97;
	and.b16  	%rs68, %rs67, 255;
	setp.gt.u16 	%p23, %rs68, 25;
	@%p23 bra 	$L__BB0_10;
	add.s16 	%rs98, %rs98, -32;
	st.global.u8 	[%rd6], %rs98;
	ld.global.u8 	%rs99, [%rd5];
$L__BB0_10:
	and.b16  	%rs69, %rs98, 255;
	and.b16  	%rs70, %rs99, 255;
	setp.eq.s16 	%p24, %rs70, %rs69;
	@%p24 bra 	$L__BB0_5;
	cvt.s16.s8 	%rs71, %rs98;
	cvt.s16.s8 	%rs72, %rs99;
	setp.gt.s16 	%p25, %rs72, %rs71;
	@%p25 bra 	$L__BB0_31;
	bra.uni 	$L__BB0_32;
$L__BB0_12:
	setp.le.s32 	%p6, %r5, %r6;
	@%p6 bra 	$L__BB0_22;
	setp.lt.s32 	%p15, %r6, 1;
	@%p15 bra 	$L__BB0_31;
	mul.lo.s32 	%r11, %r3, %r38;
	mul.lo.s32 	%r12, %r4, %r38;
	mov.b32 	%r71, 0;
	bra.uni 	$L__BB0_16;
$L__BB0_15:
	add.s32 	%r71, %r71, 1;
	setp.eq.s32 	%p20, %r71, %r6;
	@%p20 bra 	$L__BB0_31;
$L__BB0_16:
	add.s32 	%r51, %r71, %r11;
	cvt.s64.s32 	%rd28, %r51;
	add.s64 	%rd7, %rd1, %rd28;
	ld.global.u8 	%rs102, [%rd7];
	add.s16 	%rs57, %rs102, -97;
	and.b16  	%rs58, %rs57, 255;
	setp.gt.u16 	%p16, %rs58, 25;
	@%p16 bra 	$L__BB0_18;
	add.s16 	%rs102, %rs102, -32;
	st.global.u8 	[%rd7], %rs102;
$L__BB0_18:
	add.s32 	%r52, %r71, %r12;
	cvt.s64.s32 	%rd29, %r52;
	add.s64 	%rd8, %rd1, %rd29;
	ld.global.u8 	%rs101, [%rd8];
	add.s16 	%rs59, %rs101, -97;
	and.b16  	%rs60, %rs59, 255;
	setp.gt.u16 	%p17, %rs60, 25;
	@%p17 bra 	$L__BB0_20;
	add.s16 	%rs101, %rs101, -32;
	st.global.u8 	[%rd8], %rs101;
	ld.global.u8 	%rs102, [%rd7];
$L__BB0_20:
	and.b16  	%rs61, %rs101, 255;
	and.b16  	%rs62, %rs102, 255;
	setp.eq.s16 	%p18, %rs62, %rs61;
	@%p18 bra 	$L__BB0_15;
	cvt.s16.s8 	%rs63, %rs101;
	cvt.s16.s8 	%rs64, %rs102;
	setp.le.s16 	%p19, %rs64, %rs63;
	@%p19 bra 	$L__BB0_32;
	bra.uni 	$L__BB0_31;
$L__BB0_22:
	setp.ge.s32 	%p7, %r5, %r6;
	setp.lt.s32 	%p8, %r5, 1;
	or.pred  	%p9, %p7, %p8;
	@%p9 bra 	$L__BB0_32;
	mul.lo.s32 	%r15, %r3, %r38;
	mul.lo.s32 	%r16, %r4, %r38;
	mov.b32 	%r72, 0;
	bra.uni 	$L__BB0_25;
$L__BB0_24:
	add.s32 	%r72, %r72, 1;
	setp.eq.s32 	%p14, %r72, %r5;
	@%p14 bra 	$L__BB0_32;
$L__BB0_25:
	add.s32 	%r48, %r72, %r15;
	cvt.s64.s32 	%rd26, %r48;
	add.s64 	%rd9, %rd1, %rd26;
	ld.global.u8 	%rs105, [%rd9];
	add.s16 	%rs49, %rs105, -97;
	and.b16  	%rs50, %rs49, 255;
	setp.gt.u16 	%p10, %rs50, 25;
	@%p10 bra 	$L__BB0_27;
	add.s16 	%rs105, %rs105, -32;
	st.global.u8 	[%rd9], %rs105;
$L__BB0_27:
	add.s32 	%r49, %r72, %r16;
	cvt.s64.s32 	%rd27, %r49;
	add.s64 	%rd10, %rd1, %rd27;
	ld.global.u8 	%rs104, [%rd10];
	add.s16 	%rs51, %rs104, -97;
	and.b16  	%rs52, %rs51, 255;
	setp.gt.u16 	%p11, %rs52, 25;
	@%p11 bra 	$L__BB0_29;
	add.s16 	%rs104, %rs104, -32;
	st.global.u8 	[%rd10], %rs104;
	ld.global.u8 	%rs105, [%rd9];
$L__BB0_29:
	and.b16  	%rs53, %rs104, 255;
	and.b16  	%rs54, %rs105, 255;
	setp.eq.s16 	%p12, %rs54, %rs53;
	@%p12 bra 	$L__BB0_24;
	cvt.s16.s8 	%rs55, %rs104;
	cvt.s16.s8 	%rs56, %rs105;
	setp.gt.s16 	%p13, %rs56, %rs55;
	@%p13 bra 	$L__BB0_31;
	bra.uni 	$L__BB0_32;
$L__BB0_31:
	ld.global.u32 	%r56, [%rd4];
	ld.global.u32 	%r57, [%rd4+4];
	st.global.u32 	[%rd4], %r57;
	st.global.u32 	[%rd4+4], %r56;
$L__BB0_32:
	and.b32  	%r58, %r36, -2147483647;
	setp.ne.s32 	%p27, %r58, 1;
	add.s32 	%r19, %r2, 2;
	setp.ge.u32 	%p28, %r19, %r37;
	or.pred  	%p29, %p27, %p28;
	@%p29 bra 	$L__BB0_63;
	ld.global.u32 	%r20, [%rd4+4];
	mul.wide.u32 	%rd32, %r19, 4;
	add.s64 	%rd11, %rd3, %rd32;
	ld.global.u32 	%r21, [%rd11];
	mul.wide.s32 	%rd33, %r20, 4;
	add.s64 	%rd34, %rd2, %rd33;
	ld.global.u32 	%r22, [%rd34];
	mul.wide.s32 	%rd35, %r21, 4;
	add.s64 	%rd36, %rd2, %rd35;
	ld.global.u32 	%r23, [%rd36];
	setp.ne.s32 	%p30, %r22, %r23;
	@%p30 bra 	$L__BB0_43;
	setp.lt.s32 	%p46, %r22, 1;
	@%p46 bra 	$L__BB0_63;
	mul.lo.s32 	%r24, %r20, %r38;
	mul.lo.s32 	%r25, %r21, %r38;
	mov.b32 	%r73, 0;
	bra.uni 	$L__BB0_37;
$L__BB0_36:
	add.s32 	%r73, %r73, 1;
	setp.eq.s32 	%p51, %r73, %r22;
	@%p51 bra 	$L__BB0_63;
$L__BB0_37:
	add.s32 	%r66, %r73, %r24;
	cvt.s64.s32 	%rd41, %r66;
	add.s64 	%rd12, %rd1, %rd41;
	ld.global.u8 	%rs108, [%rd12];
	add.s16 	%rs89, %rs108, -97;
	and.b16  	%rs90, %rs89, 255;
	setp.gt.u16 	%p47, %rs90, 25;
	@%p47 bra 	$L__BB0_39;
	add.s16 	%rs108, %rs108, -32;
	st.global.u8 	[%rd12], %rs108;
$L__BB0_39:
	add.s32 	%r67, %r73, %r25;
	cvt.s64.s32 	%rd42, %r67;
	add.s64 	%rd13, %rd1, %rd42;
	ld.global.u8 	%rs107, [%rd13];
	add.s16 	%rs91, %rs107, -97;
	and.b16  	%rs92, %rs91, 255;
	setp.gt.u16 	%p48, %rs92, 25;
	@%p48 bra 	$L__BB0_41;
	add.s16 	%rs107, %rs107, -32;
	st.global.u8 	[%rd13], %rs107;
	ld.global.u8 	%rs108, [%rd12];
$L__BB0_41:
	and.b16  	%rs93, %rs107, 255;
	and.b16  	%rs94, %rs108, 255;
	setp.eq.s16 	%p49, %rs94, %rs93;
	@%p49 bra 	$L__BB0_36;
	cvt.s16.s8 	%rs95, %rs107;
	cvt.s16.s8 	%rs96, %rs108;
	setp.gt.s16 	%p50, %rs96, %rs95;
	@%p50 bra 	$L__BB0_62;
	bra.uni 	$L__BB0_63;
$L__BB0_43:
	setp.le.s32 	%p31, %r22, %r23;
	@%p31 bra 	$L__BB0_53;
	setp.lt.s32 	%p40, %r23, 1;
	@%p40 bra 	$L__BB0_62;
	mul.lo.s32 	%r28, %r20, %r38;
	mul.lo.s32 	%r29, %r21, %r38;
	mov.b32 	%r74, 0;
	bra.uni 	$L__BB0_47;
$L__BB0_46:
	add.s32 	%r74, %r74, 1;
	setp.eq.s32 	%p45, %r74, %r23;
	@%p45 bra 	$L__BB0_62;
$L__BB0_47:
	add.s32 	%r63, %r74, %r28;
	cvt.s64.s32 	%rd39, %r63;
	add.s64 	%rd14, %rd1, %rd39;
	ld.global.u8 	%rs111, [%rd14];
	add.s16 	%rs81, %rs111, -97;
	and.b16  	%rs82, %rs81, 255;
	setp.gt.u16 	%p41, %rs82, 25;
	@%p41 bra 	$L__BB0_49;
	add.s16 	%rs111, %rs111, -32;
	st.global.u8 	[%rd14], %rs111;
$L__BB0_49:
	add.s32 	%r64, %r74, %r29;
	cvt.s64.s32 	%rd40, %r64;
	add.s64 	%rd15, %rd1, %rd40;
	ld.global.u8 	%rs110, [%rd15];
	add.s16 	%rs83, %rs110, -97;
	and.b16  	%rs84, %rs83, 255;
	setp.gt.u16 	%p42, %rs84, 25;
	@%p42 bra 	$L__BB0_51;
	add.s16 	%rs110, %rs110, -32;
	st.global.u8 	[%rd15], %rs110;
	ld.global.u8 	%rs111, [%rd14];
$L__BB0_51:
	and.b16  	%rs85, %rs110, 255;
	and.b16  	%rs86, %rs111, 255;
	setp.eq.s16 	%p43, %rs86, %rs85;
	@%p43 bra 	$L__BB0_46;
	cvt.s16.s8 	%rs87, %rs110;
	cvt.s16.s8 	%rs88, %rs111;
	setp.le.s16 	%p44, %rs88, %rs87;
	@%p44 bra 	$L__BB0_63;
	bra.uni 	$L__BB0_62;
$L__BB0_53:
	setp.ge.s32 	%p32, %r22, %r23;
	setp.lt.s32 	%p33, %r22, 1;
	or.pred  	%p34, %p32, %p33;
	@%p34 bra 	$L__BB0_63;
	mul.lo.s32 	%r32, %r20, %r38;
	mul.lo.s32 	%r33, %r21, %r38;
	mov.b32 	%r75, 0;
	bra.uni 	$L__BB0_56;
$L__BB0_55:
	add.s32 	%r75, %r75, 1;
	setp.eq.s32 	%p39, %r75, %r22;
	@%p39 bra 	$L__BB0_63;
$L__BB0_56:
	add.s32 	%r60, %r75, %r32;
	cvt.s64.s32 	%rd37, %r60;
	add.s64 	%rd16, %rd1, %rd37;
	ld.global.u8 	%rs114, [%rd16];
	add.s16 	%rs73, %rs114, -97;
	and.b16  	%rs74, %rs73, 255;
	setp.gt.u16 	%p35, %rs74, 25;
	@%p35 bra 	$L__BB0_58;
	add.s16 	%rs114, %rs114, -32;
	st.global.u8 	[%rd16], %rs114;
$L__BB0_58:
	add.s32 	%r61, %r75, %r33;
	cvt.s64.s32 	%rd38, %r61;
	add.s64 	%rd17, %rd1, %rd38;
	ld.global.u8 	%rs113, [%rd17];
	add.s16 	%rs75, %rs113, -97;
	and.b16  	%rs76, %rs75, 255;
	setp.gt.u16 	%p36, %rs76, 25;
	@%p36 bra 	$L__BB0_60;
	add.s16 	%rs113, %rs113, -32;
	st.global.u8 	[%rd17], %rs113;
	ld.global.u8 	%rs114, [%rd16];
$L__BB0_60:
	and.b16  	%rs77, %rs113, 255;
	and.b16  	%rs78, %rs114, 255;
	setp.eq.s16 	%p37, %rs78, %rs77;
	@%p37 bra 	$L__BB0_55;
	cvt.s16.s8 	%rs79, %rs113;
	cvt.s16.s8 	%rs80, %rs114;
	setp.gt.s16 	%p38, %rs80, %rs79;
	@%p38 bra 	$L__BB0_62;
	bra.uni 	$L__BB0_63;
$L__BB0_62:
	ld.global.u32 	%r68, [%rd4+4];
	ld.global.u32 	%r69, [%rd11];
	st.global.u32 	[%rd4+4], %r69;
	st.global.u32 	[%rd11], %r68;
$L__BB0_63:
	ret;

}


// ===== COMPILED SASS (sm_100) =====

	.target	sm_100

	.elftype	@"ET_EXEC"


//--------------------- .note.nv.tkinfo           --------------------------
	.section	.note.nv.tkinfo,"",@"SHT_NOTE"
	.sectionflags	@"SHF_NOTE_NV_TKINFO"
	.tkinfo
        /*0018*/ 	.word	0x00000002
        /*0030*/ 	.string	""
        /*0030*/ 	.string	"ptxas"
        /*0030*/ 	.string	"Cuda compilation tools, release 13.0, V13.0.88"
        /*0030*/ 	.string	"Build cuda_13.0.r13.0/compiler.36424714_0"
        /*0030*/ 	.string	"-arch sm_100 -m 64 "



//--------------------- .note.nv.cuinfo           --------------------------
	.section	.note.nv.cuinfo,"",@"SHT_NOTE"
	.sectionflags	@"SHF_NOTE_NV_CUINFO"
        /*0018*/ 	.short	0x0002
        /*001a*/ 	.short	0x0064
        /*001c*/ 	.short	0x0082
	.zero		2


//--------------------- .nv.info                  --------------------------
	.section	.nv.info,"",@"SHT_CUDA_INFO"
	.align	4


	//----- nvinfo : EIATTR_REGCOUNT
	.align		4
        /*0000*/ 	.byte	0x04, 0x2f
        /*0002*/ 	.short	(.L_10 - .L_9)
	.align		4
.L_9:
        /*0004*/ 	.word	index@(_Z15naiveStringSortPciiPiiS0_)
        /*0008*/ 	.word	0x00000013


	//----- nvinfo : EIATTR_FRAME_SIZE
	.align		4
.L_10:
        /*000c*/ 	.byte	0x04, 0x11
        /*000e*/ 	.short	(.L_12 - .L_11)
	.align		4
.L_11:
        /*0010*/ 	.word	index@(_Z15naiveStringSortPciiPiiS0_)
        /*0014*/ 	.word	0x00000000


	//----- nvinfo : EIATTR_MIN_STACK_SIZE
	.align		4
.L_12:
        /*0018*/ 	.byte	0x04, 0x12
        /*001a*/ 	.short	(.L_14 - .L_13)
	.align		4
.L_13:
        /*001c*/ 	.word	index@(_Z15naiveStringSortPciiPiiS0_)
        /*0020*/ 	.word	0x00000000
.L_14:


//--------------------- .nv.compat                --------------------------
	.section	.nv.compat,"",@"SHT_CUDA_COMPAT_INFO"
	.align	4
        /*0000*/ 	.byte	0x02, 0x09, 0x00, 0x00, 0x02, 0x02, 0x01, 0x00, 0x02, 0x05, 0x05, 0x00, 0x03, 0x07, 0x01, 0x01
        /*0010*/ 	.byte	0x02, 0x03, 0x00, 0x00, 0x02, 0x06, 0x01, 0x00, 0x04, 0x0b, 0x08, 0x00, 0x09, 0x00, 0x00, 0x00
        /*0020*/ 	.byte	0x00, 0x00, 0x00, 0x00


//--------------------- .nv.info._Z15naiveStringSortPciiPiiS0_ --------------------------
	.section	.nv.info._Z15naiveStringSortPciiPiiS0_,"",@"SHT_CUDA_INFO"
	.sectionflags	@""
	.align	4


	//----- nvinfo : EIATTR_CUDA_API_VERSION
	.align		4
        /*0000*/ 	.byte	0x04, 0x37
        /*0002*/ 	.short	(.L_16 - .L_15)
.L_15:
        /*0004*/ 	.word	0x00000082


	//----- nvinfo : EIATTR_KPARAM_INFO
	.align		4
.L_16:
        /*0008*/ 	.byte	0x04, 0x17
        /*000a*/ 	.short	(.L_18 - .L_17)
.L_17:
        /*000c*/ 	.word	0x00000000
        /*0010*/ 	.short	0x0005
        /*0012*/ 	.short	0x0020
        /*0014*/ 	.byte	0x00, 0xf5, 0x21, 0x00


	//----- nvinfo : EIATTR_KPARAM_INFO
	.align		4
.L_18:
        /*0018*/ 	.byte	0x04, 0x17
        /*001a*/ 	.short	(.L_20 - .L_19)
.L_19:
        /*001c*/ 	.word	0x00000000
        /*0020*/ 	.short	0x0004
        /*0022*/ 	.short	0x0018
        /*0024*/ 	.byte	0x00, 0xf0, 0x11, 0x00


	//----- nvinfo : EIATTR_KPARAM_INFO
	.align		4
.L_20:
        /*0028*/ 	.byte	0x04, 0x17
        /*002a*/ 	.short	(.L_22 - .L_21)
.L_21:
        /*002c*/ 	.word	0x00000000
        /*0030*/ 	.short	0x0003
        /*0032*/ 	.short	0x0010
        /*0034*/ 	.byte	0x00, 0xf5, 0x21, 0x00


	//----- nvinfo : EIATTR_KPARAM_INFO
	.align		4
.L_22:
        /*0038*/ 	.byte	0x04, 0x17
        /*003a*/ 	.short	(.L_24 - .L_23)
.L_23:
        /*003c*/ 	.word	0x00000000
        /*0040*/ 	.short	0x0002
        /*0042*/ 	.short	0x000c
        /*0044*/ 	.byte	0x00, 0xf0, 0x11, 0x00


	//----- nvinfo : EIATTR_KPARAM_INFO
	.align		4
.L_24:
        /*0048*/ 	.byte	0x04, 0x17
        /*004a*/ 	.short	(.L_26 - .L_25)
.L_25:
        /*004c*/ 	.word	0x00000000
        /*0050*/ 	.short	0x0001
        /*0052*/ 	.short	0x0008
        /*0054*/ 	.byte	0x00, 0xf0, 0x11, 0x00


	//----- nvinfo : EIATTR_KPARAM_INFO
	.align		4
.L_26:
        /*0058*/ 	.byte	0x04, 0x17
        /*005a*/ 	.short	(.L_28 - .L_27)
.L_27:
        /*005c*/ 	.word	0x00000000
        /*0060*/ 	.short	0x0000
        /*0062*/ 	.short	0x0000
        /*0064*/ 	.byte	0x00, 0xf5, 0x21, 0x00


	//----- nvinfo : EIATTR_SPARSE_MMA_MASK
	.align		4
.L_28:
        /*0068*/ 	.byte	0x03, 0x50
        /*006a*/ 	.short	0x0000


	//----- nvinfo : EIATTR_MAXREG_COUNT
	.align		4
        /*006c*/ 	.byte	0x03, 0x1b
        /*006e*/ 	.short	0x00ff


	//----- nvinfo : EIATTR_MERCURY_ISA_VERSION
	.align		4
        /*0070*/ 	.byte	0x03, 0x5f
        /*0072*/ 	.short	0x0101


	//----- nvinfo : EIATTR_VRC_CTA_INIT_COUNT
	.align		4
        /*0074*/ 	.byte	0x02, 0x4a
	.zero		1
	.zero		1


	//----- nvinfo : EIATTR_EXIT_INSTR_OFFSETS
	.align		4
        /*0078*/ 	.byte	0x04, 0x1c
        /*007a*/ 	.short	(.L_30 - .L_29)


	//   ....[0]....
.L_29:
        /*007c*/ 	.word	0x00000090


	//   ....[1]....
        /*0080*/ 	.word	0x00000a80


	//   ....[2]....
        /*0084*/ 	.word	0x00000bc0


	//   ....[3]....
        /*0088*/ 	.word	0x00000dd0


	//   ....[4]....
        /*008c*/ 	.word	0x00000e40


	//   ....[5]....
        /*0090*/ 	.word	0x000010d0


	//   ....[6]....
        /*0094*/ 	.word	0x00001110


	//   ....[7]....
        /*0098*/ 	.word	0x00001320


	//   ....[8]....
        /*009c*/ 	.word	0x00001380


	//   ....[9]....
        /*00a0*/ 	.word	0x000013e0


	//----- nvinfo : EIATTR_CRS_STACK_SIZE
	.align		4
.L_30:
        /*00a4*/ 	.byte	0x04, 0x1e
        /*00a6*/ 	.short	(.L_32 - .L_31)
.L_31:
        /*00a8*/ 	.word	0x00000000


	//----- nvinfo : EIATTR_CBANK_PARAM_SIZE
	.align		4
.L_32:
        /*00ac*/ 	.byte	0x03, 0x19
        /*00ae*/ 	.short	0x0028


	//----- nvinfo : EIATTR_PARAM_CBANK
	.align		4
        /*00b0*/ 	.byte	0x04, 0x0a
        /*00b2*/ 	.short	(.L_34 - .L_33)
	.align		4
.L_33:
        /*00b4*/ 	.word	index@(.nv.constant0._Z15naiveStringSortPciiPiiS0_)
        /*00b8*/ 	.short	0x0380
        /*00ba*/ 	.short	0x0028


	//----- nvinfo : EIATTR_SW_WAR
	.align		4
.L_34:
        /*00bc*/ 	.byte	0x04, 0x36
        /*00be*/ 	.short	(.L_36 - .L_35)
.L_35:
        /*00c0*/ 	.word	0x00000008
.L_36:


//--------------------- .nv.callgraph             --------------------------
	.section	.nv.callgraph,"",@"SHT_CUDA_CALLGRAPH"
	.align	4
	.sectionentsize	8
	.align		4
        /*0000*/ 	.word	0x00000000
	.align		4
        /*0004*/ 	.word	0xffffffff
	.align		4
        /*0008*/ 	.word	0x00000000
	.align		4
        /*000c*/ 	.word	0xfffffffe
	.align		4
        /*0010*/ 	.word	0x00000000
	.align		4
        /*0014*/ 	.word	0xfffffffd
	.align		4
        /*0018*/ 	.word	0x00000000
	.align		4
        /*001c*/ 	.word	0xfffffffc


//--------------------- .nv.constant4             --------------------------
	.section	.nv.constant4,"a",@progbits
	.align	8
	.align		8
.nv.constant4:
        /*0000*/ 	.dword	precalc_xorwow_matrix
	.align		8
        /*0008*/ 	.dword	precalc_xorwow_offset_matrix
	.align		8
        /*0010*/ 	.dword	mrg32k3aM1
	.align		8
        /*0018*/ 	.dword	mrg32k3aM2
	.align		8
        /*0020*/ 	.dword	mrg32k3aM1SubSeq
	.align		8
        /*0028*/ 	.dword	mrg32k3aM2SubSeq
	.align		8
        /*0030*/ 	.dword	mrg32k3aM1Seq
	.align		8
        /*0038*/ 	.dword	mrg32k3aM2Seq


//--------------------- .nv.constant3             --------------------------
	.section	.nv.constant3,"a",@progbits
	.align	8
.nv.constant3:
	.type		__cr_lgamma_table,@object
	.size		__cr_lgamma_table,(.L_8 - __cr_lgamma_table)
__cr_lgamma_table:
        /*0000*/ 	.byte	0x00, 0x00, 0x00, 0x00, 0x00, 0x00, 0x00, 0x00, 0x00, 0x00, 0x00, 0x00, 0x00, 0x00, 0x00, 0x00
        /*0010*/ 	.byte	0xef, 0x39, 0xfa, 0xfe, 0x42, 0x2e, 0xe6, 0x3f, 0x02, 0x20, 0x2a, 0xfa, 0x0b, 0xab, 0xfc, 0x3f
        /*0020*/ 	.byte	0xf9, 0x2c, 0x92, 0x7c, 0xa7, 0x6c, 0x09, 0x40, 0xc9, 0x79, 0x44, 0x3c, 0x64, 0x26, 0x13, 0x40
        /*0030*/ 	.byte	0xca, 0x01, 0xcf, 0x3a, 0x27, 0x51, 0x1a, 0x40, 0x30, 0xcc, 0x2d, 0xf3, 0xe1, 0x0c, 0x21, 0x40
        /*0040*/ 	.byte	0x0d, 0xb7, 0xfc, 0x82, 0x8e, 0x35, 0x25, 0x40
.L_8:


//--------------------- .text._Z15naiveStringSortPciiPiiS0_ --------------------------
	.section	.text._Z15naiveStringSortPciiPiiS0_,"ax",@progbits
	.align	128
        .global         _Z15naiveStringSortPciiPiiS0_
        .type           _Z15naiveStringSortPciiPiiS0_,@function
        .size           _Z15naiveStringSortPciiPiiS0_,(.L_x_36 - _Z15naiveStringSortPciiPiiS0_)
        .other          _Z15naiveStringSortPciiPiiS0_,@"STO_CUDA_ENTRY STV_DEFAULT"
_Z15naiveStringSortPciiPiiS0_:
.text._Z15naiveStringSortPciiPiiS0_:
[----:B------:R-:W-:Y:S01]  /*0000*/  LDC R1, c[0x0][0x37c] ;  /* 0x0000df00ff017b82 */ /* 0x000fe20000000800 */
[----:B------:R-:W0:Y:S07]  /*0010*/  S2R R3, SR_TID.X ;  /* 0x0000000000037919 */ /* 0x000e2e0000002100 */
[----:B------:R-:W0:Y:S01]  /*0020*/  S2UR UR5, SR_CTAID.X ;  /* 0x00000000000579c3 */ /* 0x000e220000002500 */
[----:B------:R-:W1:Y:S07]  /*0030*/  LDCU UR6, c[0x0][0x38c] ;  /* 0x00007180ff0677ac */ /* 0x000e6e0008000800 */
[----:B------:R-:W0:Y:S01]  /*0040*/  LDC R0, c[0x0][0x360] ;  /* 0x0000d800ff007b82 */ /* 0x000e220000000800 */
[----:B-1----:R-:W-:-:S04]  /*0050*/  ULEA.HI UR4, UR6, UR6, URZ, 0x1 ;  /* 0x0000000606047291 */ /* 0x002fc8000f8f08ff */
[----:B------:R-:W-:Y:S01]  /*0060*/  USHF.R.S32.HI UR4, URZ, 0x1, UR4 ;  /* 0x00000001ff047899 */ /* 0x000fe20008011404 */
[----:B0-----:R-:W-:-:S05]  /*0070*/  IMAD R0, R0, UR5, R3 ;  /* 0x0000000500007c24 */ /* 0x001fca000f8e0203 */
[----:B------:R-:W-:-:S13]  /*0080*/  ISETP.GE.U32.AND P0, PT, R0, UR4, PT ;  /* 0x0000000400007c0c */ /* 0x000fda000bf06070 */
[----:B------:R-:W-:Y:S05]  /*0090*/  @P0 EXIT ;  /* 0x000000000000094d */ /* 0x000fea0003800000 */
[----:B------:R-:W0:Y:S01]  /*00a0*/  LDC R4, c[0x0][0x388] ;  /* 0x0000e200ff047b82 */ /* 0x000e220000000800 */
[----:B------:R-:W-:Y:S01]  /*00b0*/  IMAD.SHL.U32 R0, R0, 0x2, RZ ;  /* 0x0000000200007824 */ /* 0x000fe200078e00ff */
[----:B------:R-:W1:Y:S01]  /*00c0*/  LDCU.64 UR4, c[0x0][0x358] ;  /* 0x00006b00ff0477ac */ /* 0x000e620008000a00 */
[----:B------:R-:W-:Y:S02]  /*00d0*/  BSSY.RECONVERGENT B0, `(.L_x_0) ;  /* 0x0000095000007945 */ /* 0x000fe40003800200 */
[----:B------:R-:W-:Y:S01]  /*00e0*/  VIADD R5, R0, 0x1 ;  /* 0x0000000100057836 */ /* 0x000fe20000000000 */
[----:B------:R-:W2:Y:S02]  /*00f0*/  LDCU UR7, c[0x0][0x398] ;  /* 0x00007300ff0777ac */ /* 0x000ea40008000800 */
[----:B------:R-:W3:Y:S02]  /*0100*/  LDC.64 R2, c[0x0][0x390] ;  /* 0x0000e400ff027b82 */ /* 0x000ee40000000a00 */
[----:B------:R-:W-:Y:S01]  /*0110*/  ISETP.GE.U32.AND P0, PT, R5, UR6, PT ;  /* 0x0000000605007c0c */ /* 0x000fe2000bf06070 */
[----:B------:R-:W4:Y:S01]  /*0120*/  LDCU UR10, c[0x0][0x398] ;  /* 0x00007300ff0a77ac */ /* 0x000f220008000800 */
[----:B------:R-:W0:Y:S01]  /*0130*/  LDCU UR11, c[0x0][0x398] ;  /* 0x00007300ff0b77ac */ /* 0x000e220008000800 */
[----:B------:R-:W0:Y:S01]  /*0140*/  LDCU.64 UR8, c[0x0][0x380] ;  /* 0x00007000ff0877ac */ /* 0x000e220008000a00 */
[----:B------:R-:W0:Y:S02]  /*0150*/  LDCU.64 UR12, c[0x0][0x380] ;  /* 0x00007000ff0c77ac */ /* 0x000e240008000a00 */
[----:B0-----:R-:W-:Y:S01]  /*0160*/  LOP3.LUT R4, R4, 0x1, RZ, 0xc0, !PT ;  /* 0x0000000104047812 */ /* 0x001fe200078ec0ff */
[----:B------:R-:W0:Y:S03]  /*0170*/  LDCU.64 UR14, c[0x0][0x380] ;  /* 0x00007000ff0e77ac */ /* 0x000e260008000a00 */
[----:B------:R-:W-:Y:S01]  /*0180*/  ISETP.EQ.U32.OR P0, PT, R4, 0x1, P0 ;  /* 0x000000010400780c */ /* 0x000fe20000702470 */
[----:B---3--:R-:W-:-:S12]  /*0190*/  IMAD.WIDE.U32 R2, R0, 0x4, R2 ;  /* 0x0000000400027825 */ /* 0x008fd800078e0002 */
[----:B-12-4-:R-:W-:Y:S05]  /*01a0*/  @P0 BRA `(.L_x_1) ;  /* 0x00000008001c0947 */ /* 0x016fea0003800000 */
[----:B------:R-:W2:Y:S01]  /*01b0*/  LDG.E R5, desc[UR4][R2.64] ;  /* 0x0000000402057981 */ /* 0x000ea2000c1e1900 */
[----:B------:R-:W2:Y:S03]  /*01c0*/  LDC.64 R6, c[0x0][0x3a0] ;  /* 0x0000e800ff067b82 */ /* 0x000ea60000000a00 */
[----:B------:R-:W3:Y:S01]  /*01d0*/  LDG.E R4, desc[UR4][R2.64+0x4] ;  /* 0x0000040402047981 */ /* 0x000ee2000c1e1900 */
[----:B--2---:R-:W-:-:S04]  /*01e0*/  IMAD.WIDE R10, R5, 0x4, R6 ;  /* 0x00000004050a7825 */ /* 0x004fc800078e0206 */
[----:B---3--:R-:W-:Y:S02]  /*01f0*/  IMAD.WIDE R6, R4, 0x4, R6 ;  /* 0x0000000404067825 */ /* 0x008fe400078e0206 */
[----:B------:R-:W2:Y:S04]  /*0200*/  LDG.E R10, desc[UR4][R10.64] ;  /* 0x000000040a0a7981 */ /* 0x000ea8000c1e1900 */
[----:B------:R-:W2:Y:S02]  /*0210*/  LDG.E R13, desc[UR4][R6.64] ;  /* 0x00000004060d7981 */ /* 0x000ea4000c1e1900 */
[----:B--2---:R-:W-:-:S13]  /*0220*/  ISETP.NE.AND P0, PT, R10, R13, PT ;  /* 0x0000000d0a00720c */ /* 0x004fda0003f05270 */
[----:B------:R-:W-:Y:S05]  /*0230*/  @P0 BRA `(.L_x_2) ;  /* 0x0000000000a00947 */ /* 0x000fea0003800000 */
[----:B------:R-:W-:-:S13]  /*0240*/  ISETP.GE.AND P0, PT, R10, 0x1, PT ;  /* 0x000000010a00780c */ /* 0x000fda0003f06270 */
[----:B------:R-:W-:Y:S05]  /*0250*/  @!P0 BRA `(.L_x_1) ;  /* 0x0000000400f08947 */ /* 0x000fea0003800000 */
[----:B------:R-:W-:-:S07]  /*0260*/  IMAD.MOV.U32 R11, RZ, RZ, RZ ;  /* 0x000000ffff0b7224 */ /* 0x000fce00078e00ff */
.L_x_6:
[----:B------:R-:W-:-:S05]  /*0270*/  IMAD R7, R5, UR7, R11 ;  /* 0x0000000705077c24 */ /* 0x000fca000f8e020b */
[----:B------:R-:W-:-:S04]  /*0280*/  IADD3 R6, P0, PT, R7, UR8, RZ ;  /* 0x0000000807067c10 */ /* 0x000fc8000ff1e0ff */
[----:B------:R-:W-:-:S05]  /*0290*/  LEA.HI.X.SX32 R7, R7, UR9, 0x1, P0 ;  /* 0x0000000907077c11 */ /* 0x000fca00080f0eff */
[----:B------:R-:W2:Y:S01]  /*02a0*/  LDG.E.U8 R12, desc[UR4][R6.64] ;  /* 0x00000004060c7981 */ /* 0x000ea2000c1e1100 */
[----:B------:R-:W-:Y:S02]  /*02b0*/  IMAD R9, R4, UR7, R11 ;  /* 0x0000000704097c24 */ /* 0x000fe4000f8e020b */
[----:B--2---:R-:W-:-:S05]  /*02c0*/  VIADD R8, R12, 0xffffff9f ;  /* 0xffffff9f0c087836 */ /* 0x004fca0000000000 */
[----:B------:R-:W-:-:S04]  /*02d0*/  LOP3.LUT R8, R8, 0xff, RZ, 0xc0, !PT ;  /* 0x000000ff08087812 */ /* 0x000fc800078ec0ff */
[----:B------:R-:W-:Y:S02]  /*02e0*/  ISETP.GT.U32.AND P0, PT, R8, 0x19, PT ;  /* 0x000000190800780c */ /* 0x000fe40003f04070 */
[----:B------:R-:W-:-:S04]  /*02f0*/  IADD3 R8, P1, PT, R9, UR8, RZ ;  /* 0x0000000809087c10 */ /* 0x000fc8000ff3e0ff */
[----:B------:R-:W-:-:S07]  /*0300*/  LEA.HI.X.SX32 R9, R9, UR9, 0x1, P1 ;  /* 0x0000000909097c11 */ /* 0x000fce00088f0eff */
[----:B------:R-:W-:-:S05]  /*0310*/  @!P0 VIADD R13, R12, 0xffffffe0 ;  /* 0xffffffe00c0d8836 */ /* 0x000fca0000000000 */
[----:B------:R1:W-:Y:S04]  /*0320*/  @!P0 STG.E.U8 desc[UR4][R6.64], R13 ;  /* 0x0000000d06008986 */ /* 0x0003e8000c101104 */
[----:B------:R-:W2:Y:S01]  /*0330*/  LDG.E.U8 R15, desc[UR4][R8.64] ;  /* 0x00000004080f7981 */ /* 0x000ea2000c1e1100 */
[----:B------:R-:W-:Y:S01]  /*0340*/  BSSY.RECONVERGENT B1, `(.L_x_3) ;  /* 0x000000a000017945 */ /* 0x000fe20003800200 */
[----:B------:R-:W-:Y:S01]  /*0350*/  @!P0 PRMT R12, R13, 0x7610, R12 ;  /* 0x000076100d0c8816 */ /* 0x000fe2000000000c */
[----:B--2---:R-:W-:-:S05]  /*0360*/  VIADD R14, R15, 0xffffff9f ;  /* 0xffffff9f0f0e7836 */ /* 0x004fca0000000000 */
[----:B------:R-:W-:-:S04]  /*0370*/  LOP3.LUT R14, R14, 0xff, RZ, 0xc0, !PT ;  /* 0x000000ff0e0e7812 */ /* 0x000fc800078ec0ff */
[----:B------:R-:W-:-:S13]  /*0380*/  ISETP.GT.U32.AND P1, PT, R14, 0x19, PT ;  /* 0x000000190e00780c */ /* 0x000fda0003f24070 */
[----:B-1----:R-:W-:Y:S05]  /*0390*/  @P1 BRA `(.L_x_4) ;  /* 0x0000000000101947 */ /* 0x002fea0003800000 */
[----:B------:R-:W-:-:S05]  /*03a0*/  VIADD R13, R15, 0xffffffe0 ;  /* 0xffffffe00f0d7836 */ /* 0x000fca0000000000 */
[----:B------:R1:W-:Y:S04]  /*03b0*/  STG.E.U8 desc[UR4][R8.64], R13 ;  /* 0x0000000d08007986 */ /* 0x0003e8000c101104 */
[----:B------:R1:W5:Y:S01]  /*03c0*/  LDG.E.U8 R12, desc[UR4][R6.64] ;  /* 0x00000004060c7981 */ /* 0x000362000c1e1100 */
[----:B------:R-:W-:-:S07]  /*03d0*/  PRMT R15, R13, 0x7610, R15 ;  /* 0x000076100d0f7816 */ /* 0x000fce000000000f */
.L_x_4:
[----:B0-----:R-:W-:Y:S05]  /*03e0*/  BSYNC.RECONVERGENT B1 ;  /* 0x0000000000017941 */ /* 0x001fea0003800200 */
.L_x_3:
[----:B-1----:R-:W-:Y:S02]  /*03f0*/  LOP3.LUT R6, R15, 0xff, RZ, 0xc0, !PT ;  /* 0x000000ff0f067812 */ /* 0x002fe400078ec0ff */
[----:B-----5:R-:W-:-:S04]  /*0400*/  LOP3.LUT R7, R12, 0xff, RZ, 0xc0, !PT ;  /* 0x000000ff0c077812 */ /* 0x020fc800078ec0ff */
[----:B------:R-:W-:-:S13]  /*0410*/  ISETP.NE.AND P0, PT, R7, R6, PT ;  /* 0x000000060700720c */ /* 0x000fda0003f05270 */
[----:B------:R-:W-:Y:S05]  /*0420*/  @P0 BRA `(.L_x_5) ;  /* 0x0000000000100947 */ /* 0x000fea0003800000 */
[----:B------:R-:W-:-:S05]  /*0430*/  VIADD R11, R11, 0x1 ;  /* 0x000000010b0b7836 */ /* 0x000fca0000000000 */
[----:B------:R-:W-:-:S13]  /*0440*/  ISETP.NE.AND P0, PT, R11, R10, PT ;  /* 0x0000000a0b00720c */ /* 0x000fda0003f05270 */
[----:B------:R-:W-:Y:S05]  /*0450*/  @!P0 BRA `(.L_x_1) ;  /* 0x0000000400708947 */ /* 0x000fea0003800000 */
[----:B------:R-:W-:Y:S05]  /*0460*/  BRA `(.L_x_6) ;  /* 0xfffffffc00807947 */ /* 0x000fea000383ffff */
.L_x_5:
[----:B------:R-:W-:Y:S02]  /*0470*/  PRMT R4, R15, 0x8880, RZ ;  /* 0x000088800f047816 */ /* 0x000fe400000000ff */
[----:B------:R-:W-:-:S04]  /*0480*/  PRMT R5, R12, 0x8880, RZ ;  /* 0x000088800c057816 */ /* 0x000fc800000000ff */
[----:B------:R-:W-:-:S13]  /*0490*/  ISETP.GT.AND P0, PT, R5, R4, PT ;  /* 0x000000040500720c */ /* 0x000fda0003f04270 */
[----:B------:R-:W-:Y:S05]  /*04a0*/  @P0 BRA `(.L_x_7) ;  /* 0x00000004004c0947 */ /* 0x000fea0003800000 */
[----:B------:R-:W-:Y:S05]  /*04b0*/  BRA `(.L_x_1) ;  /* 0x0000000400587947 */ /* 0x000fea0003800000 */
.L_x_2:
[----:B------:R-:W-:-:S13]  /*04c0*/  ISETP.GT.AND P0, PT, R10, R13, PT ;  /* 0x0000000d0a00720c */ /* 0x000fda0003f04270 */
[----:B------:R-:W-:Y:S05]  /*04d0*/  @!P0 BRA `(.L_x_8) ;  /* 0x0000000000a08947 */ /* 0x000fea0003800000 */
[----:B------:R-:W-:-:S13]  /*04e0*/  ISETP.GE.AND P0, PT, R13, 0x1, PT ;  /* 0x000000010d00780c */ /* 0x000fda0003f06270 */
[----:B------:R-:W-:Y:S05]  /*04f0*/  @!P0 BRA `(.L_x_7) ;  /* 0x0000000400388947 */ /* 0x000fea0003800000 */
[----:B------:R-:W-:-:S07]  /*0500*/  IMAD.MOV.U32 R10, RZ, RZ, RZ ;  /* 0x000000ffff0a7224 */ /* 0x000fce00078e00ff */
.L_x_12:
        /* <DEDUP_REMOVED lines=23> */
.L_x_10:
[----:B0-----:R-:W-:Y:S05]  /*0680*/  BSYNC.RECONVERGENT B1 ;  /* 0x0000000000017941 */ /* 0x001fea0003800200 */
.L_x_9:
        /* <DEDUP_REMOVED lines=8> */
.L_x_11:
[----:B------:R-:W-:Y:S02]  /*0710*/  PRMT R4, R14, 0x8880, RZ ;  /* 0x000088800e047816 */ /* 0x000fe400000000ff */
[----:B------:R-:W-:-:S04]  /*0720*/  PRMT R5, R11, 0x8880, RZ ;  /* 0x000088800b057816 */ /* 0x000fc800000000ff */
[----:B------:R-:W-:-:S13]  /*0730*/  ISETP.GT.AND P0, PT, R5, R4, PT ;  /* 0x000000040500720c */ /* 0x000fda0003f04270 */
[----:B------:R-:W-:Y:S05]  /*0740*/  @!P0 BRA `(.L_x_1) ;  /* 0x0000000000b48947 */ /* 0x000fea0003800000 */
[----:B------:R-:W-:Y:S05]  /*0750*/  BRA `(.L_x_7) ;  /* 0x0000000000a07947 */ /* 0x000fea0003800000 */
.L_x_8:
[----:B------:R-:W-:-:S04]  /*0760*/  ISETP.GE.AND P0, PT, R10, 0x1, PT ;  /* 0x000000010a00780c */ /* 0x000fc80003f06270 */
[----:B------:R-:W-:-:S13]  /*0770*/  ISETP.GE.OR P0, PT, R10, R13, !P0 ;  /* 0x0000000d0a00720c */ /* 0x000fda0004706670 */
[----:B------:R-:W-:Y:S05]  /*0780*/  @P0 BRA `(.L_x_1) ;  /* 0x0000000000a40947 */ /* 0x000fea0003800000 */
[----:B------:R-:W-:-:S07]  /*0790*/  IMAD.MOV.U32 R11, RZ, RZ, RZ ;  /* 0x000000ffff0b7224 */ /* 0x000fce00078e00ff */
.L_x_16:
[----:B------:R-:W-:-:S05]  /*07a0*/  IMAD R7, R5, UR11, R11 ;  /* 0x0000000b05077c24 */ /* 0x000fca000f8e020b */
[----:B0-----:R-:W-:-:S04]  /*07b0*/  IADD3 R6, P0, PT, R7, UR14, RZ ;  /* 0x0000000e07067c10 */ /* 0x001fc8000ff1e0ff */
        /* <DEDUP_REMOVED lines=16> */
[----:B0-----:R-:W-:Y:S05]  /*08c0*/  @P1 BRA `(.L_x_14) ;  /* 0x0000000000101947 */ /* 0x001fea0003800000 */
[----:B------:R-:W-:-:S05]  /*08d0*/  VIADD R13, R15, 0xffffffe0 ;  /* 0xffffffe00f0d7836 */ /* 0x000fca0000000000 */
[----:B------:R0:W-:Y:S04]  /*08e0*/  STG.E.U8 desc[UR4][R8.64], R13 ;  /* 0x0000000d08007986 */ /* 0x0001e8000c101104 */
[----:B------:R0:W5:Y:S01]  /*08f0*/  LDG.E.U8 R12, desc[UR4][R6.64] ;  /* 0x00000004060c7981 */ /* 0x000162000c1e1100 */
[----:B------:R-:W-:-:S07]  /*0900*/  PRMT R15, R13, 0x7610, R15 ;  /* 0x000076100d0f7816 */ /* 0x000fce000000000f */
.L_x_14:
[----:B------:R-:W-:Y:S05]  /*0910*/  BSYNC.RECONVERGENT B1 ;  /* 0x0000000000017941 */ /* 0x000fea0003800200 */
.L_x_13:
[----:B0-----:R-:W-:Y:S02]  /*0920*/  LOP3.LUT R6, R15, 0xff, RZ, 0xc0, !PT ;  /* 0x000000ff0f067812 */ /* 0x001fe400078ec0ff */
[----:B-----5:R-:W-:-:S04]  /*0930*/  LOP3.LUT R7, R12, 0xff, RZ, 0xc0, !PT ;  /* 0x000000ff0c077812 */ /* 0x020fc800078ec0ff */
[----:B------:R-:W-:-:S13]  /*0940*/  ISETP.NE.AND P0, PT, R7, R6, PT ;  /* 0x000000060700720c */ /* 0x000fda0003f05270 */
[----:B------:R-:W-:Y:S05]  /*0950*/  @P0 BRA `(.L_x_15) ;  /* 0x0000000000100947 */ /* 0x000fea0003800000 */
[----:B------:R-:W-:-:S05]  /*0960*/  VIADD R11, R11, 0x1 ;  /* 0x000000010b0b7836 */ /* 0x000fca0000000000 */
[----:B------:R-:W-:-:S13]  /*0970*/  ISETP.NE.AND P0, PT, R11, R10, PT ;  /* 0x0000000a0b00720c */ /* 0x000fda0003f05270 */
[----:B------:R-:W-:Y:S05]  /*0980*/  @!P0 BRA `(.L_x_1) ;  /* 0x0000000000248947 */ /* 0x000fea0003800000 */
[----:B------:R-:W-:Y:S05]  /*0990*/  BRA `(.L_x_16) ;  /* 0xfffffffc00807947 */ /* 0x000fea000383ffff */
.L_x_15:
[----:B------:R-:W-:Y:S02]  /*09a0*/  PRMT R4, R15, 0x8880, RZ ;  /* 0x000088800f047816 */ /* 0x000fe400000000ff */
[----:B------:R-:W-:-:S04]  /*09b0*/  PRMT R5, R12, 0x8880, RZ ;  /* 0x000088800c057816 */ /* 0x000fc800000000ff */
[----:B------:R-:W-:-:S13]  /*09c0*/  ISETP.GT.AND P0, PT, R5, R4, PT ;  /* 0x000000040500720c */ /* 0x000fda0003f04270 */
[----:B------:R-:W-:Y:S05]  /*09d0*/  @!P0 BRA `(.L_x_1) ;  /* 0x0000000000108947 */ /* 0x000fea0003800000 */
.L_x_7:
[----:B------:R-:W2:Y:S04]  /*09e0*/  LDG.E R7, desc[UR4][R2.64+0x4] ;  /* 0x0000040402077981 */ /* 0x000ea8000c1e1900 */
[----:B------:R-:W3:Y:S04]  /*09f0*/  LDG.E R5, desc[UR4][R2.64] ;  /* 0x0000000402057981 */ /* 0x000ee8000c1e1900 */
[----:B--2---:R1:W-:Y:S04]  /*0a00*/  STG.E desc[UR4][R2.64], R7 ;  /* 0x0000000702007986 */ /* 0x0043e8000c101904 */
[----:B---3--:R1:W-:Y:S02]  /*0a10*/  STG.E desc[UR4][R2.64+0x4], R5 ;  /* 0x0000040502007986 */ /* 0x0083e4000c101904 */
.L_x_1:
[----:B0-----:R-:W-:Y:S05]  /*0a20*/  BSYNC.RECONVERGENT B0 ;  /* 0x0000000000007941 */ /* 0x001fea0003800200 */
.L_x_0:
[----:B-1----:R-:W0:Y:S01]  /*0a30*/  LDC.64 R4, c[0x0][0x388] ;  /* 0x0000e200ff047b82 */ /* 0x002e220000000a00 */
[----:B------:R-:W-:-:S05]  /*0a40*/  VIADD R6, R0, 0x2 ;  /* 0x0000000200067836 */ /* 0x000fca0000000000 */
[----:B0-----:R-:W-:Y:S02]  /*0a50*/  ISETP.GE.U32.AND P0, PT, R6, R5, PT ;  /* 0x000000050600720c */ /* 0x001fe40003f06070 */
[----:B------:R-:W-:-:S04]  /*0a60*/  LOP3.LUT R0, R4, 0x80000001, RZ, 0xc0, !PT ;  /* 0x8000000104007812 */ /* 0x000fc800078ec0ff */
[----:B------:R-:W-:-:S13]  /*0a70*/  ISETP.NE.OR P0, PT, R0, 0x1, P0 ;  /* 0x000000010000780c */ /* 0x000fda0000705670 */
[----:B------:R-:W-:Y:S05]  /*0a80*/  @P0 EXIT ;  /* 0x000000000000094d */ /* 0x000fea0003800000 */
[----:B------:R-:W0:Y:S01]  /*0a90*/  LDC.64 R4, c[0x0][0x390] ;  /* 0x0000e400ff047b82 */ /* 0x000e220000000a00 */
[----:B------:R-:W2:Y:S01]  /*0aa0*/  LDG.E R0, desc[UR4][R2.64+0x4] ;  /* 0x0000040402007981 */ /* 0x000ea2000c1e1900 */
[----:B------:R-:W1:Y:S01]  /*0ab0*/  LDCU UR6, c[0x0][0x398] ;  /* 0x00007300ff0677ac */ /* 0x000e620008000800 */
[----:B------:R-:W3:Y:S05]  /*0ac0*/  LDCU UR7, c[0x0][0x398] ;  /* 0x00007300ff0777ac */ /* 0x000eea0008000800 */
[----:B------:R-:W2:Y:S01]  /*0ad0*/  LDC.64 R10, c[0x0][0x3a0] ;  /* 0x0000e800ff0a7b82 */ /* 0x000ea20000000a00 */
[----:B------:R-:W4:Y:S01]  /*0ae0*/  LDCU UR12, c[0x0][0x398] ;  /* 0x00007300ff0c77ac */ /* 0x000f220008000800 */
[----:B------:R-:W0:Y:S01]  /*0af0*/  LDCU.64 UR8, c[0x0][0x380] ;  /* 0x00007000ff0877ac */ /* 0x000e220008000a00 */
[----:B------:R-:W0:Y:S01]  /*0b00*/  LDCU.64 UR10, c[0x0][0x380] ;  /* 0x00007000ff0a77ac */ /* 0x000e220008000a00 */
[----:B------:R-:W0:Y:S02]  /*0b10*/  LDCU.64 UR14, c[0x0][0x380] ;  /* 0x00007000ff0e77ac */ /* 0x000e240008000a00 */
[----:B0-----:R-:W-:-:S05]  /*0b20*/  IMAD.WIDE.U32 R4, R6, 0x4, R4 ;  /* 0x0000000406047825 */ /* 0x001fca00078e0004 */
[----:B------:R-:W5:Y:S01]  /*0b30*/  LDG.E R6, desc[UR4][R4.64] ;  /* 0x0000000404067981 */ /* 0x000f62000c1e1900 */
[----:B--2---:R-:W-:-:S05]  /*0b40*/  IMAD.WIDE R8, R0, 0x4, R10 ;  /* 0x0000000400087825 */ /* 0x004fca00078e020a */
[----:B------:R-:W2:Y:S01]  /*0b50*/  LDG.E R7, desc[UR4][R8.64] ;  /* 0x0000000408077981 */ /* 0x000ea2000c1e1900 */
[----:B-----5:R-:W-:-:S05]  /*0b60*/  IMAD.WIDE R10, R6, 0x4, R10 ;  /* 0x00000004060a7825 */ /* 0x020fca00078e020a */
[----:B------:R-:W2:Y:S01]  /*0b70*/  LDG.E R12, desc[UR4][R10.64] ;  /* 0x000000040a0c7981 */ /* 0x000ea2000c1e1900 */
[----:B------:R-:W-:Y:S01]  /*0b80*/  BSSY.RECONVERGENT B0, `(.L_x_17) ;  /* 0x0000081000007945 */ /* 0x000fe20003800200 */
[----:B--2---:R-:W-:-:S13]  /*0b90*/  ISETP.NE.AND P0, PT, R7, R12, PT ;  /* 0x0000000c0700720c */ /* 0x004fda0003f05270 */
[----:B-1-34-:R-:W-:Y:S05]  /*0ba0*/  @P0 BRA `(.L_x_18) ;  /* 0x0000000000a80947 */ /* 0x01afea0003800000 */
[----:B------:R-:W-:-:S13]  /*0bb0*/  ISETP.GE.AND P0, PT, R7, 0x1, PT ;  /* 0x000000010700780c */ /* 0x000fda0003f06270 */
[----:B------:R-:W-:Y:S05]  /*0bc0*/  @!P0 EXIT ;  /* 0x000000000000894d */ /* 0x000fea0003800000 */
[----:B------:R-:W-:Y:S01]  /*0bd0*/  BSSY.RECONVERGENT B1, `(.L_x_19) ;  /* 0x0000022000017945 */ /* 0x000fe20003800200 */
[----:B------:R-:W-:-:S07]  /*0be0*/  IMAD.MOV.U32 R13, RZ, RZ, RZ ;  /* 0x000000ffff0d7224 */ /* 0x000fce00078e00ff */
.L_x_23:
        /* <DEDUP_REMOVED lines=23> */
.L_x_21:
[----:B------:R-:W-:Y:S05]  /*0d60*/  BSYNC.RECONVERGENT B2 ;  /* 0x0000000000027941 */ /* 0x000fea0003800200 */
.L_x_20:
[----:B0-----:R-:W-:Y:S02]  /*0d70*/  LOP3.LUT R8, R16, 0xff, RZ, 0xc0, !PT ;  /* 0x000000ff10087812 */ /* 0x001fe400078ec0ff */
[----:B-----5:R-:W-:-:S04]  /*0d80*/  LOP3.LUT R9, R12, 0xff, RZ, 0xc0, !PT ;  /* 0x000000ff0c097812 */ /* 0x020fc800078ec0ff */
[----:B------:R-:W-:-:S13]  /*0d90*/  ISETP.NE.AND P0, PT, R9, R8, PT ;  /* 0x000000080900720c */ /* 0x000fda0003f05270 */
[----:B------:R-:W-:Y:S05]  /*0da0*/  @P0 BRA `(.L_x_22) ;  /* 0x0000000000100947 */ /* 0x000fea0003800000 */
[----:B------:R-:W-:-:S05]  /*0db0*/  VIADD R13, R13, 0x1 ;  /* 0x000000010d0d7836 */ /* 0x000fca0000000000 */
[----:B------:R-:W-:-:S13]  /*0dc0*/  ISETP.NE.AND P0, PT, R13, R7, PT ;  /* 0x000000070d00720c */ /* 0x000fda0003f05270 */
[----:B------:R-:W-:Y:S05]  /*0dd0*/  @!P0 EXIT ;  /* 0x000000000000894d */ /* 0x000fea0003800000 */
[----:B------:R-:W-:Y:S05]  /*0de0*/  BRA `(.L_x_23) ;  /* 0xfffffffc00807947 */ /* 0x000fea000383ffff */
.L_x_22:
[----:B------:R-:W-:Y:S05]  /*0df0*/  BSYNC.RECONVERGENT B1 ;  /* 0x0000000000017941 */ /* 0x000fea0003800200 */
.L_x_19:
[----:B------:R-:W-:Y:S02]  /*0e00*/  PRMT R0, R16, 0x8880, RZ ;  /* 0x0000888010007816 */ /* 0x000fe400000000ff */
[----:B------:R-:W-:-:S04]  /*0e10*/  PRMT R7, R12, 0x8880, RZ ;  /* 0x000088800c077816 */ /* 0x000fc800000000ff */
[----:B------:R-:W-:-:S13]  /*0e20*/  ISETP.GT.AND P0, PT, R7, R0, PT ;  /* 0x000000000700720c */ /* 0x000fda0003f04270 */
[----:B------:R-:W-:Y:S05]  /*0e30*/  @P0 BRA `(.L_x_24) ;  /* 0x0000000400540947 */ /* 0x000fea0003800000 */
[----:B------:R-:W-:Y:S05]  /*0e40*/  EXIT ;  /* 0x000000000000794d */ /* 0x000fea0003800000 */
.L_x_18:
[----:B------:R-:W-:-:S13]  /*0e50*/  ISETP.GT.AND P0, PT, R7, R12, PT ;  /* 0x0000000c0700720c */ /* 0x000fda0003f04270 */
[----:B------:R-:W-:Y:S05]  /*0e60*/  @!P0 BRA `(.L_x_25) ;  /* 0x0000000000a08947 */ /* 0x000fea0003800000 */
[----:B------:R-:W-:-:S13]  /*0e70*/  ISETP.GE.AND P0, PT, R12, 0x1, PT ;  /* 0x000000010c00780c */ /* 0x000fda0003f06270 */
[----:B------:R-:W-:Y:S05]  /*0e80*/  @!P0 BRA `(.L_x_24) ;  /* 0x0000000400408947 */ /* 0x000fea0003800000 */
[----:B------:R-:W-:-:S07]  /*0e90*/  IMAD.MOV.U32 R7, RZ, RZ, RZ ;  /* 0x000000ffff077224 */ /* 0x000fce00078e00ff */
.L_x_29:
        /* <DEDUP_REMOVED lines=23> */
.L_x_27:
[----:B------:R-:W-:Y:S05]  /*1010*/  BSYNC.RECONVERGENT B1 ;  /* 0x0000000000017941 */ /* 0x000fea0003800200 */
.L_x_26:
        /* <DEDUP_REMOVED lines=8> */
.L_x_28:
[----:B------:R-:W-:Y:S02]  /*10a0*/  PRMT R0, R16, 0x8880, RZ ;  /* 0x0000888010007816 */ /* 0x000fe400000000ff */
[----:B------:R-:W-:-:S04]  /*10b0*/  PRMT R7, R13, 0x8880, RZ ;  /* 0x000088800d077816 */ /* 0x000fc800000000ff */
[----:B------:R-:W-:-:S13]  /*10c0*/  ISETP.GT.AND P0, PT, R7, R0, PT ;  /* 0x000000000700720c */ /* 0x000fda0003f04270 */
[----:B------:R-:W-:Y:S05]  /*10d0*/  @!P0 EXIT ;  /* 0x000000000000894d */ /* 0x000fea0003800000 */
[----:B------:R-:W-:Y:S05]  /*10e0*/  BRA `(.L_x_24) ;  /* 0x0000000000a87947 */ /* 0x000fea0003800000 */
.L_x_25:
[----:B------:R-:W-:-:S04]  /*10f0*/  ISETP.GE.AND P0, PT, R7, 0x1, PT ;  /* 0x000000010700780c */ /* 0x000fc80003f06270 */
[----:B------:R-:W-:-:S13]  /*1100*/  ISETP.GE.OR P0, PT, R7, R12, !P0 ;  /* 0x0000000c0700720c */ /* 0x000fda0004706670 */
[----:B------:R-:W-:Y:S05]  /*1110*/  @P0 EXIT ;  /* 0x000000000000094d */ /* 0x000fea0003800000 */
[----:B------:R-:W-:Y:S01]  /*1120*/  BSSY.RECONVERGENT B1, `(.L_x_30) ;  /* 0x0000022000017945 */ /* 0x000fe20003800200 */
[----:B------:R-:W-:-:S07]  /*1130*/  IMAD.MOV.U32 R13, RZ, RZ, RZ ;  /* 0x000000ffff0d7224 */ /* 0x000fce00078e00ff */
.L_x_34:
        /* <DEDUP_REMOVED lines=23> */
.L_x_32:
[----:B------:R-:W-:Y:S05]  /*12b0*/  BSYNC.RECONVERGENT B2 ;  /* 0x0000000000027941 */ /* 0x000fea0003800200 */
.L_x_31:
        /* <DEDUP_REMOVED lines=8> */
.L_x_33:
[----:B------:R-:W-:Y:S05]  /*1340*/  BSYNC.RECONVERGENT B1 ;  /* 0x0000000000017941 */ /* 0x000fea0003800200 */
.L_x_30:
[----:B------:R-:W-:Y:S02]  /*1350*/  PRMT R0, R16, 0x8880, RZ ;  /* 0x0000888010007816 */ /* 0x000fe400000000ff */
[----:B------:R-:W-:-:S04]  /*1360*/  PRMT R7, R12, 0x8880, RZ ;  /* 0x000088800c077816 */ /* 0x000fc800000000ff */
[----:B------:R-:W-:-:S13]  /*1370*/  ISETP.GT.AND P0, PT, R7, R0, PT ;  /* 0x000000000700720c */ /* 0x000fda0003f04270 */
[----:B------:R-:W-:Y:S05]  /*1380*/  @!P0 EXIT ;  /* 0x000000000000894d */ /* 0x000fea0003800000 */
.L_x_24:
[----:B------:R-:W-:Y:S05]  /*1390*/  BSYNC.RECONVERGENT B0 ;  /* 0x0000000000007941 */ /* 0x000fea0003800200 */
.L_x_17:
[----:B------:R-:W2:Y:S04]  /*13a0*/  LDG.E R9, desc[UR4][R4.64] ;  /* 0x0000000404097981 */ /* 0x000ea8000c1e1900 */
[----:B------:R-:W3:Y:S04]  /*13b0*/  LDG.E R7, desc[UR4][R2.64+0x4] ;  /* 0x0000040402077981 */ /* 0x000ee8000c1e1900 */
[----:B--2---:R-:W-:Y:S04]  /*13c0*/  STG.E desc[UR4][R2.64+0x4], R9 ;  /* 0x0000040902007986 */ /* 0x004fe8000c101904 */
[----:B---3--:R-:W-:Y:S01]  /*13d0*/  STG.E desc[UR4][R4.64], R7 ;  /* 0x0000000704007986 */ /* 0x008fe2000c101904 */
[----:B------:R-:W-:Y:S05]  /*13e0*/  EXIT ;  /* 0x000000000000794d */ /* 0x000fea0003800000 */
.L_x_35:
[----:B------:R-:W-:-:S00]  /*13f0*/  BRA `(.L_x_35) ;  /* 0xfffffffc00fc7947 */ /* 0x000fc0000383ffff */
[----:B------:R-:W-:-:S00]  /*1400*/  NOP ;  /* 0x0000000000007918 */ /* 0x000fc00000000000 */
[----:B------:R-:W-:-:S00]  /*1410*/  NOP ;  /* 0x0000000000007918 */ /* 0x000fc00000000000 */
[----:B------:R-:W-:-:S00]  /*1420*/  NOP ;  /* 0x0000000000007918 */ /* 0x000fc00000000000 */
[----:B------:R-:W-:-:S00]  /*1430*/  NOP ;  /* 0x0000000000007918 */ /* 0x000fc00000000000 */
[----:B------:R-:W-:-:S00]  /*1440*/  NOP ;  /* 0x0000000000007918 */ /* 0x000fc00000000000 */
[----:B------:R-:W-:-:S00]  /*1450*/  NOP ;  /* 0x0000000000007918 */ /* 0x000fc00000000000 */
[----:B------:R-:W-:-:S00]  /*1460*/  NOP ;  /* 0x0000000000007918 */ /* 0x000fc00000000000 */
[----:B------:R-:W-:-:S00]  /*1470*/  NOP ;  /* 0x0000000000007918 */ /* 0x000fc00000000000 */
.L_x_36:


//--------------------- .nv.global.init           --------------------------
	.section	.nv.global.init,"aw",@progbits
	.align	4
.nv.global.init:
	.type		mrg32k3aM1SubSeq,@object
	.size		mrg32k3aM1SubSeq,(mrg32k3aM2SubSeq - mrg32k3aM1SubSeq)
mrg32k3aM1SubSeq:
        /*0000*/ 	.byte	0x0b, 0xcc, 0xee, 0x04, 0x73, 0x29, 0x8b, 0x6f, 0xf6, 0x53, 0x03, 0xf6, 0x23, 0xf6, 0xea, 0xda
        /* <DEDUP_REMOVED lines=125> */
	.type		mrg32k3aM2SubSeq,@object
	.size		mrg32k3aM2SubSeq,(mrg32k3aM1 - mrg32k3aM2SubSeq)
mrg32k3aM2SubSeq:
        /* <DEDUP_REMOVED lines=126> */
	.type		mrg32k3aM1,@object
	.size		mrg32k3aM1,(mrg32k3aM1Seq - mrg32k3aM1)
mrg32k3aM1:
        /* <DEDUP_REMOVED lines=144> */
	.type		mrg32k3aM1Seq,@object
	.size		mrg32k3aM1Seq,(mrg32k3aM2 - mrg32k3aM1Seq)
mrg32k3aM1Seq:
        /* <DEDUP_REMOVED lines=144> */
	.type		mrg32k3aM2,@object
	.size		mrg32k3aM2,(mrg32k3aM2Seq - mrg32k3aM2)
mrg32k3aM2:
        /* <DEDUP_REMOVED lines=144> */
	.type		mrg32k3aM2Seq,@object
	.size		mrg32k3aM2Seq,(precalc_xorwow_matrix - mrg32k3aM2Seq)
mrg32k3aM2Seq:
        /* <DEDUP_REMOVED lines=144> */
	.type		precalc_xorwow_matrix,@object
	.size		precalc_xorwow_matrix,(precalc_xorwow_offset_matrix - precalc_xorwow_matrix)
precalc_xorwow_matrix:
        /* <DEDUP_REMOVED lines=6400> */
	.type		precalc_xorwow_offset_matrix,@object
	.size		precalc_xorwow_offset_matrix,(.L_1 - precalc_xorwow_offset_matrix)
precalc_xorwow_offset_matrix:
        /* <DEDUP_REMOVED lines=6400> */
.L_1:


//--------------------- .nv.shared.reserved.0     --------------------------
	.section	.nv.shared.reserved.0,"aw",@nobits
	.weak		__nv_reservedSMEM_offset_0_alias
	.size		__nv_reservedSMEM_offset_0_alias, 0, 64
	.other		__nv_reservedSMEM_offset_0_alias,@"STO_CUDA_RESERVED_SHARED STV_DEFAULT"
__nv_reservedSMEM_offset_0_alias:
	.zero		0
	.zero		64


//--------------------- .nv.constant0._Z15naiveStringSortPciiPiiS0_ --------------------------
	.section	.nv.constant0._Z15naiveStringSortPciiPiiS0_,"a",@progbits
	.sectionflags	@""
	.align	4
.nv.constant0._Z15naiveStringSortPciiPiiS0_:
	.zero		936


//--------------------- SYMBOLS --------------------------

	.type		.nv.reservedSmem.offset0,@object
	.size		.nv.reservedSmem.offset0,0x4
